	.headerflags	@"EF_CUDA_TEXMODE_UNIFIED EF_CUDA_64BIT_ADDRESS EF_CUDA_ACCELERATORS EF_CUDA_SM90 EF_CUDA_VIRTUAL_SM(EF_CUDA_SM90)"
	.elftype	@"ET_EXEC"


//--------------------- .nv.info                  --------------------------
	.section	.nv.info,"",@"SHT_CUDA_INFO"
	.align	4


	//----- nvinfo : EIATTR_REGCOUNT
	.align		4
        /*0000*/ 	.byte	0x04, 0x2f
        /*0002*/ 	.short	(.L_3 - .L_2)
	.align		4
.L_2:
        /*0004*/ 	.word	index@(triton_poi_fused__native_batch_norm_legit_no_training_relu_5)
        /*0008*/ 	.word	0x00000020


	//----- nvinfo : EIATTR_MIN_STACK_SIZE
	.align		4
.L_3:
        /*000c*/ 	.byte	0x04, 0x12
        /*000e*/ 	.short	(.L_5 - .L_4)
	.align		4
.L_4:
        /*0010*/ 	.word	index@(triton_poi_fused__native_batch_norm_legit_no_training_relu_5)
        /*0014*/ 	.word	0x00000000


	//----- nvinfo : EIATTR_FRAME_SIZE
	.align		4
.L_5:
        /*0018*/ 	.byte	0x04, 0x11
        /*001a*/ 	.short	(.L_7 - .L_6)
	.align		4
.L_6:
        /*001c*/ 	.word	index@(triton_poi_fused__native_batch_norm_legit_no_training_relu_5)
        /*0020*/ 	.word	0x00000000


	//----- nvinfo : EIATTR_MIN_STACK_SIZE
	.align		4
.L_7:
        /*0024*/ 	.byte	0x04, 0x12
        /*0026*/ 	.short	(.L_9 - .L_8)
	.align		4
.L_8:
        /*0028*/ 	.word	index@(triton_poi_fused__native_batch_norm_legit_no_training_relu_5)
        /*002c*/ 	.word	0x00000000
.L_9:


//--------------------- .nv.info.triton_poi_fused__native_batch_norm_legit_no_training_relu_5 --------------------------
	.section	.nv.info.triton_poi_fused__native_batch_norm_legit_no_training_relu_5,"",@"SHT_CUDA_INFO"
	.sectionflags	@""
	.align	4


	//----- nvinfo : EIATTR_CUDA_API_VERSION
	.align		4
        /*0000*/ 	.byte	0x04, 0x37
        /*0002*/ 	.short	(.L_11 - .L_10)
.L_10:
        /*0004*/ 	.word	0x0000007c


	//----- nvinfo : EIATTR_KPARAM_INFO
	.align		4
.L_11:
        /*0008*/ 	.byte	0x04, 0x17
        /*000a*/ 	.short	(.L_13 - .L_12)
.L_12:
        /*000c*/ 	.word	0x00000000
        /*0010*/ 	.short	0x0006
        /*0012*/ 	.short	0x0030
        /*0014*/ 	.byte	0x00, 0xf0, 0x11, 0x00


	//----- nvinfo : EIATTR_KPARAM_INFO
	.align		4
.L_13:
        /*0018*/ 	.byte	0x04, 0x17
        /*001a*/ 	.short	(.L_15 - .L_14)
.L_14:
        /*001c*/ 	.word	0x00000000
        /*0020*/ 	.short	0x0005
        /*0022*/ 	.short	0x0028
        /*0024*/ 	.byte	0x00, 0xf4, 0x21, 0x00


	//----- nvinfo : EIATTR_KPARAM_INFO
	.align		4
.L_15:
        /*0028*/ 	.byte	0x04, 0x17
        /*002a*/ 	.short	(.L_17 - .L_16)
.L_16:
        /*002c*/ 	.word	0x00000000
        /*0030*/ 	.short	0x0004
        /*0032*/ 	.short	0x0020
        /*0034*/ 	.byte	0x00, 0xf4, 0x21, 0x00


	//----- nvinfo : EIATTR_KPARAM_INFO
	.align		4
.L_17:
        /*0038*/ 	.byte	0x04, 0x17
        /*003a*/ 	.short	(.L_19 - .L_18)
.L_18:
        /*003c*/ 	.word	0x00000000
        /*0040*/ 	.short	0x0003
        /*0042*/ 	.short	0x0018
        /*0044*/ 	.byte	0x00, 0xf4, 0x21, 0x00


	//----- nvinfo : EIATTR_KPARAM_INFO
	.align		4
.L_19:
        /*0048*/ 	.byte	0x04, 0x17
        /*004a*/ 	.short	(.L_21 - .L_20)
.L_20:
        /*004c*/ 	.word	0x00000000
        /*0050*/ 	.short	0x0002
        /*0052*/ 	.short	0x0010
        /*0054*/ 	.byte	0x00, 0xf4, 0x21, 0x00


	//----- nvinfo : EIATTR_KPARAM_INFO
	.align		4
.L_21:
        /*0058*/ 	.byte	0x04, 0x17
        /*005a*/ 	.short	(.L_23 - .L_22)
.L_22:
        /*005c*/ 	.word	0x00000000
        /*0060*/ 	.short	0x0001
        /*0062*/ 	.short	0x0008
        /*0064*/ 	.byte	0x00, 0xf4, 0x21, 0x00


	//----- nvinfo : EIATTR_KPARAM_INFO
	.align		4
.L_23:
        /*0068*/ 	.byte	0x04, 0x17
        /*006a*/ 	.short	(.L_25 - .L_24)
.L_24:
        /*006c*/ 	.word	0x00000000
        /*0070*/ 	.short	0x0000
        /*0072*/ 	.short	0x0000
        /*0074*/ 	.byte	0x00, 0xf4, 0x21, 0x00


	//----- nvinfo : EIATTR_SPARSE_MMA_MASK
	.align		4
.L_25:
        /*0078*/ 	.byte	0x03, 0x50
        /*007a*/ 	.short	0x0000


	//----- nvinfo : EIATTR_MAXREG_COUNT
	.align		4
        /*007c*/ 	.byte	0x03, 0x1b
        /*007e*/ 	.short	0x00ff


	//----- nvinfo : EIATTR_EXIT_INSTR_OFFSETS
	.align		4
        /*0080*/ 	.byte	0x04, 0x1c
        /*0082*/ 	.short	(.L_27 - .L_26)


	//   ....[0]....
.L_26:
        /*0084*/ 	.word	0x000006c0


	//----- nvinfo : EIATTR_REQNTID
	.align		4
.L_27:
        /*0088*/ 	.byte	0x04, 0x10
        /*008a*/ 	.short	(.L_29 - .L_28)
.L_28:
        /*008c*/ 	.word	0x00000080
        /*0090*/ 	.word	0x00000001
        /*0094*/ 	.word	0x00000001


	//----- nvinfo : EIATTR_CBANK_PARAM_SIZE
	.align		4
.L_29:
        /*0098*/ 	.byte	0x03, 0x19
        /*009a*/ 	.short	0x0034


	//----- nvinfo : EIATTR_PARAM_CBANK
	.align		4
        /*009c*/ 	.byte	0x04, 0x0a
        /*009e*/ 	.short	(.L_31 - .L_30)
	.align		4
.L_30:
        /*00a0*/ 	.word	index@(.nv.constant0.triton_poi_fused__native_batch_norm_legit_no_training_relu_5)
        /*00a4*/ 	.short	0x0210
        /*00a6*/ 	.short	0x0034


	//----- nvinfo : EIATTR_SW_WAR
	.align		4
.L_31:
        /*00a8*/ 	.byte	0x04, 0x36
        /*00aa*/ 	.short	(.L_33 - .L_32)
.L_32:
        /*00ac*/ 	.word	0x00000008
.L_33:


//--------------------- .nv.callgraph             --------------------------
	.section	.nv.callgraph,"",@"SHT_CUDA_CALLGRAPH"
	.align	4
	.sectionentsize	8
	.align		4
        /*0000*/ 	.word	0x00000000
	.align		4
        /*0004*/ 	.word	0xffffffff
	.align		4
        /*0008*/ 	.word	0x00000000
	.align		4
        /*000c*/ 	.word	0xfffffffe
	.align		4
        /*0010*/ 	.word	0x00000000
	.align		4
        /*0014*/ 	.word	0xfffffffd
	.align		4
        /*0018*/ 	.word	0x00000000
	.align		4
        /*001c*/ 	.word	0xfffffffc


//--------------------- .nv.constant4             --------------------------
	.section	.nv.constant4,"a",@progbits
	.align	8
	.align		8
.nv.constant4:
        /*0000*/ 	.dword	_$_str
	.align		8
        /*0008*/ 	.dword	_$_str_$_2


//--------------------- .text.triton_poi_fused__native_batch_norm_legit_no_training_relu_5 --------------------------
	.section	.text.triton_poi_fused__native_batch_norm_legit_no_training_relu_5,"ax",@progbits
	.align	128
        .global         triton_poi_fused__native_batch_norm_legit_no_training_relu_5
        .type           triton_poi_fused__native_batch_norm_legit_no_training_relu_5,@function
        .size           triton_poi_fused__native_batch_norm_legit_no_training_relu_5,(.L_x_1 - triton_poi_fused__native_batch_norm_legit_no_training_relu_5)
        .other          triton_poi_fused__native_batch_norm_legit_no_training_relu_5,@"STO_CUDA_ENTRY STV_DEFAULT"
triton_poi_fused__native_batch_norm_legit_no_training_relu_5:
.text.triton_poi_fused__native_batch_norm_legit_no_training_relu_5:
[----:B------:R-:W-:Y:S01]  /*0000*/  LDC R1, c[0x0][0x28] ;  /* 0x00000a00ff017b82 */ /* 0x000fe20000000800 */
[----:B------:R-:W1:Y:S01]  /*0010*/  S2R R0, SR_TID.X ;  /* 0x0000000000007919 */ /* 0x000e620000002100 */
[----:B------:R-:W-:-:S06]  /*0020*/  ULDC.64 UR4, c[0x0][0x208] ;  /* 0x0000820000047ab9 */ /* 0x000fcc0000000a00 */
[----:B------:R-:W2:Y:S01]  /*0030*/  LDC.64 R16, c[0x0][0x218] ;  /* 0x00008600ff107b82 */ /* 0x000ea20000000a00 */
[----:B------:R-:W3:Y:S07]  /*0040*/  S2R R3, SR_CTAID.X ;  /* 0x0000000000037919 */ /* 0x000eee0000002500 */
[----:B------:R-:W4:Y:S08]  /*0050*/  LDC.64 R14, c[0x0][0x210] ;  /* 0x00008400ff0e7b82 */ /* 0x000f300000000a00 */
[----:B------:R-:W5:Y:S01]  /*0060*/  LDC.64 R12, c[0x0][0x230] ;  /* 0x00008c00ff0c7b82 */ /* 0x000f620000000a00 */
[----:B-1----:R-:W-:-:S02]  /*0070*/  SHF.L.U32 R0, R0, 0x2, RZ ;  /* 0x0000000200007819 */ /* 0x002fc400000006ff */
[----:B---3--:R-:W-:Y:S02]  /*0080*/  SHF.R.S32.HI R5, RZ, 0x15, R3 ;  /* 0x00000015ff057819 */ /* 0x008fe40000011403 */
[----:B------:R-:W-:Y:S02]  /*0090*/  LOP3.LUT R0, R0, 0x1fc, RZ, 0xc0, !PT ;  /* 0x000001fc00007812 */ /* 0x000fe400078ec0ff */
[----:B------:R-:W-:Y:S02]  /*00a0*/  SGXT R5, R5, 0x1 ;  /* 0x000000010505781a */ /* 0x000fe40000000200 */
[----:B------:R-:W-:Y:S02]  /*00b0*/  LEA R18, R3, R0, 0xa ;  /* 0x0000000003127211 */ /* 0x000fe400078e50ff */
[----:B------:R-:W1:Y:S02]  /*00c0*/  LDC.64 R2, c[0x0][0x220] ;  /* 0x00008800ff027b82 */ /* 0x000e640000000a00 */
[----:B------:R-:W-:-:S04]  /*00d0*/  LEA.HI R5, R5, R18, RZ, 0x8 ;  /* 0x0000001205057211 */ /* 0x000fc800078f40ff */
[----:B------:R-:W-:Y:S02]  /*00e0*/  SHF.R.S32.HI R23, RZ, 0x8, R5 ;  /* 0x00000008ff177819 */ /* 0x000fe40000011405 */
[----:B------:R-:W-:Y:S02]  /*00f0*/  IADD3 R5, R5, 0x200, RZ ;  /* 0x0000020005057810 */ /* 0x000fe40007ffe0ff */
[----:B------:R-:W-:Y:S02]  /*0100*/  LEA.HI R0, R23, R23, RZ, 0x7 ;  /* 0x0000001717007211 */ /* 0x000fe400078f38ff */
[----:B------:R-:W-:Y:S02]  /*0110*/  SHF.R.S32.HI R5, RZ, 0x8, R5 ;  /* 0x00000008ff057819 */ /* 0x000fe40000011405 */
[----:B------:R-:W-:Y:S02]  /*0120*/  LOP3.LUT R0, R0, 0xffffff80, RZ, 0xc0, !PT ;  /* 0xffffff8000007812 */ /* 0x000fe400078ec0ff */
[----:B------:R-:W-:-:S02]  /*0130*/  LEA.HI R4, R5, R5, RZ, 0x7 ;  /* 0x0000000505047211 */ /* 0x000fc400078f38ff */
[----:B------:R-:W-:Y:S02]  /*0140*/  IADD3 R23, R23, -R0, RZ ;  /* 0x8000000017177210 */ /* 0x000fe40007ffe0ff */
[----:B------:R-:W-:-:S04]  /*0150*/  LOP3.LUT R4, R4, 0xffffff80, RZ, 0xc0, !PT ;  /* 0xffffff8004047812 */ /* 0x000fc800078ec0ff */
[----:B------:R-:W-:Y:S01]  /*0160*/  IADD3 R19, R5, -R4, RZ ;  /* 0x8000000405137210 */ /* 0x000fe20007ffe0ff */
[----:B-1----:R-:W-:-:S04]  /*0170*/  IMAD.WIDE R8, R23, 0x4, R2 ;  /* 0x0000000417087825 */ /* 0x002fc800078e0202 */
[----:B------:R-:W-:Y:S01]  /*0180*/  IMAD.WIDE R10, R19, 0x4, R2 ;  /* 0x00000004130a7825 */ /* 0x000fe200078e0202 */
[----:B------:R-:W3:Y:S01]  /*0190*/  LDG.E.EL R20, desc[UR4][R8.64] ;  /* 0x0000000408147981 */ /* 0x000ee2000c2e1900 */
[----:B------:R-:W1:Y:S03]  /*01a0*/  LDC.64 R2, c[0x0][0x228] ;  /* 0x00008a00ff027b82 */ /* 0x000e660000000a00 */
[----:B------:R-:W3:Y:S01]  /*01b0*/  LDG.E.EL R21, desc[UR4][R10.64] ;  /* 0x000000040a157981 */ /* 0x000ee2000c2e1900 */
[----:B--2---:R-:W-:-:S04]  /*01c0*/  IMAD.WIDE R26, R23, 0x4, R16 ;  /* 0x00000004171a7825 */ /* 0x004fc800078e0210 */
[----:B----4-:R-:W-:Y:S01]  /*01d0*/  IMAD.WIDE R14, R18, 0x4, R14 ;  /* 0x00000004120e7825 */ /* 0x010fe200078e020e */
[----:B------:R-:W2:Y:S04]  /*01e0*/  LDG.E.EL R0, desc[UR4][R26.64] ;  /* 0x000000041a007981 */ /* 0x000ea8000c2e1900 */
[----:B------:R-:W2:Y:S01]  /*01f0*/  LDG.E.128 R4, desc[UR4][R14.64] ;  /* 0x000000040e047981 */ /* 0x000ea2000c1e1d00 */
[----:B------:R-:W-:-:S03]  /*0200*/  IMAD.WIDE R16, R19, 0x4, R16 ;  /* 0x0000000413107825 */ /* 0x000fc600078e0210 */
[----:B------:R-:W4:Y:S04]  /*0210*/  LDG.E.128 R8, desc[UR4][R14.64+0x800] ;  /* 0x000800040e087981 */ /* 0x000f28000c1e1d00 */
[----:B------:R-:W4:Y:S01]  /*0220*/  LDG.E.EL R16, desc[UR4][R16.64] ;  /* 0x0000000410107981 */ /* 0x000f22000c2e1900 */
[----:B01----:R-:W-:-:S04]  /*0230*/  IMAD.WIDE R24, R23, 0x4, R2 ;  /* 0x0000000417187825 */ /* 0x003fc800078e0202 */
[----:B-----5:R-:W-:Y:S02]  /*0240*/  IMAD.WIDE R22, R23, 0x4, R12 ;  /* 0x0000000417167825 */ /* 0x020fe400078e020c */
[----:B------:R-:W5:Y:S04]  /*0250*/  LDG.E.EL R24, desc[UR4][R24.64] ;  /* 0x0000000418187981 */ /* 0x000f68000c2e1900 */
[----:B------:R-:W5:Y:S01]  /*0260*/  LDG.E.EL R23, desc[UR4][R22.64] ;  /* 0x0000000416177981 */ /* 0x000f62000c2e1900 */
[----:B------:R-:W-:-:S04]  /*0270*/  IMAD.WIDE R2, R19, 0x4, R2 ;  /* 0x0000000413027825 */ /* 0x000fc800078e0202 */
[----:B------:R-:W-:Y:S02]  /*0280*/  IMAD.WIDE R28, R19, 0x4, R12 ;  /* 0x00000004131c7825 */ /* 0x000fe400078e020c */
[----:B------:R0:W4:Y:S04]  /*0290*/  LDG.E.EL R12, desc[UR4][R2.64] ;  /* 0x00000004020c7981 */ /* 0x000128000c2e1900 */
[----:B------:R-:W4:Y:S01]  /*02a0*/  LDG.E.EL R13, desc[UR4][R28.64] ;  /* 0x000000041c0d7981 */ /* 0x000f22000c2e1900 */
[----:B0-----:R-:W-:Y:S01]  /*02b0*/  HFMA2.MMA R3, -RZ, RZ, 1.625, 0 ;  /* 0x3e800000ff037435 */ /* 0x001fe200000001ff */
[----:B---3--:R-:W-:-:S04]  /*02c0*/  FADD R20, R20, 9.9999997473787516356e-06 ;  /* 0x3727c5ac14147421 */ /* 0x008fc80000000000 */
[----:B------:R-:W0:Y:S01]  /*02d0*/  MUFU.SQRT R19, R20 ;  /* 0x0000001400137308 */ /* 0x000e220000002000 */
[----:B------:R-:W-:-:S07]  /*02e0*/  FADD R21, R21, 9.9999997473787516356e-06 ;  /* 0x3727c5ac15157421 */ /* 0x000fce0000000000 */
[----:B------:R-:W1:Y:S01]  /*02f0*/  MUFU.SQRT R25, R21 ;  /* 0x0000001500197308 */ /* 0x000e620000002000 */
[C---:B0-----:R-:W-:Y:S02]  /*0300*/  FSETP.GT.AND P0, PT, R19.reuse, 8.50705917302346158658e+37, PT ;  /* 0x7e8000001300780b */ /* 0x041fe40003f04000 */
[----:B------:R-:W-:Y:S02]  /*0310*/  FSETP.GEU.AND P2, PT, R19, 1.175494350822287508e-38, PT ;  /* 0x008000001300780b */ /* 0x000fe40003f4e000 */
[C---:B-1----:R-:W-:Y:S02]  /*0320*/  FSETP.GT.AND P1, PT, R25.reuse, 8.50705917302346158658e+37, PT ;  /* 0x7e8000001900780b */ /* 0x042fe40003f24000 */
[----:B------:R-:W-:-:S07]  /*0330*/  FSETP.GEU.AND P3, PT, R25, 1.175494350822287508e-38, PT ;  /* 0x008000001900780b */ /* 0x000fce0003f6e000 */
[----:B------:R-:W-:-:S04]  /*0340*/  @P0 FMUL R19, R19, 0.25 ;  /* 0x3e80000013130820 */ /* 0x000fc80000400000 */
[----:B------:R-:W-:Y:S01]  /*0350*/  @!P2 FMUL R19, R19, 16777216 ;  /* 0x4b8000001313a820 */ /* 0x000fe20000400000 */
[----:B------:R-:W-:-:S05]  /*0360*/  @P1 FMUL R25, R25, 0.25 ;  /* 0x3e80000019191820 */ /* 0x000fca0000400000 */
[----:B------:R-:W0:Y:S01]  /*0370*/  MUFU.RCP R19, R19 ;  /* 0x0000001300137308 */ /* 0x000e220000001000 */
[----:B------:R-:W-:Y:S01]  /*0380*/  @!P3 FMUL R25, R25, 16777216 ;  /* 0x4b8000001919b820 */ /* 0x000fe20000400000 */
[----:B------:R-:W-:-:S06]  /*0390*/  FSEL R2, R3, 1, P0 ;  /* 0x3f80000003027808 */ /* 0x000fcc0000000000 */
[----:B------:R-:W1:Y:S01]  /*03a0*/  MUFU.RCP R14, R25 ;  /* 0x00000019000e7308 */ /* 0x000e620000001000 */
[----:B------:R-:W-:Y:S01]  /*03b0*/  FSEL R3, R3, 1, P1 ;  /* 0x3f80000003037808 */ /* 0x000fe20000800000 */
[----:B------:R-:W-:Y:S01]  /*03c0*/  @!P2 FMUL R2, R2, 16777216 ;  /* 0x4b8000000202a820 */ /* 0x000fe20000400000 */
[----:B--2---:R-:W-:-:S03]  /*03d0*/  FADD R4, R4, -R0 ;  /* 0x8000000004047221 */ /* 0x004fc60000000000 */
[----:B------:R-:W-:Y:S01]  /*03e0*/  @!P3 FMUL R3, R3, 16777216 ;  /* 0x4b8000000303b820 */ /* 0x000fe20000400000 */
[----:B0-----:R-:W-:Y:S01]  /*03f0*/  FMUL R15, R19, R2 ;  /* 0x00000002130f7220 */ /* 0x001fe20000400000 */
[--C-:B------:R-:W-:Y:S01]  /*0400*/  FADD R20, R5, -R0.reuse ;  /* 0x8000000005147221 */ /* 0x100fe20000000000 */
[--C-:B------:R-:W-:Y:S01]  /*0410*/  FADD R6, R6, -R0.reuse ;  /* 0x8000000006067221 */ /* 0x100fe20000000000 */
[----:B------:R-:W-:Y:S01]  /*0420*/  FADD R0, R7, -R0 ;  /* 0x8000000007007221 */ /* 0x000fe20000000000 */
[C---:B------:R-:W-:Y:S01]  /*0430*/  FMUL R5, R15.reuse, R4 ;  /* 0x000000040f057220 */ /* 0x040fe20000400000 */
[C---:B------:R-:W-:Y:S01]  /*0440*/  FMUL R4, R15.reuse, R20 ;  /* 0x000000140f047220 */ /* 0x040fe20000400000 */
[----:B-1----:R-:W-:Y:S02]  /*0450*/  FMUL R14, R14, R3 ;  /* 0x000000030e0e7220 */ /* 0x002fe40000400000 */
[----:B------:R-:W0:Y:S01]  /*0460*/  LDC.64 R2, c[0x0][0x238] ;  /* 0x00008e00ff027b82 */ /* 0x000e220000000a00 */
[C---:B------:R-:W-:Y:S01]  /*0470*/  FMUL R20, R15.reuse, R6 ;  /* 0x000000060f147220 */ /* 0x040fe20000400000 */
[----:B------:R-:W-:Y:S01]  /*0480*/  FMUL R6, R15, R0 ;  /* 0x000000000f067220 */ /* 0x000fe20000400000 */
[--C-:B----4-:R-:W-:Y:S01]  /*0490*/  FADD R7, R8, -R16.reuse ;  /* 0x8000001008077221 */ /* 0x110fe20000000000 */
[--C-:B------:R-:W-:Y:S01]  /*04a0*/  FADD R9, R9, -R16.reuse ;  /* 0x8000001009097221 */ /* 0x100fe20000000000 */
[--C-:B------:R-:W-:Y:S01]  /*04b0*/  FADD R15, R10, -R16.reuse ;  /* 0x800000100a0f7221 */ /* 0x100fe20000000000 */
[C-C-:B-----5:R-:W-:Y:S01]  /*04c0*/  FFMA R0, R24.reuse, R5, R23.reuse ;  /* 0x0000000518007223 */ /* 0x160fe20000000017 */
[----:B------:R-:W-:Y:S01]  /*04d0*/  FADD R11, R11, -R16 ;  /* 0x800000100b0b7221 */ /* 0x000fe20000000000 */
[C-C-:B------:R-:W-:Y:S01]  /*04e0*/  FFMA R4, R24.reuse, R4, R23.reuse ;  /* 0x0000000418047223 */ /* 0x140fe20000000017 */
[C-C-:B------:R-:W-:Y:S01]  /*04f0*/  FFMA R5, R24.reuse, R20, R23.reuse ;  /* 0x0000001418057223 */ /* 0x140fe20000000017 */
[----:B------:R-:W-:Y:S01]  /*0500*/  FFMA R23, R24, R6, R23 ;  /* 0x0000000618177223 */ /* 0x000fe20000000017 */
[C---:B------:R-:W-:Y:S01]  /*0510*/  FMUL R7, R14.reuse, R7 ;  /* 0x000000070e077220 */ /* 0x040fe20000400000 */
[C---:B------:R-:W-:Y:S01]  /*0520*/  FMUL R8, R14.reuse, R9 ;  /* 0x000000090e087220 */ /* 0x040fe20000400000 */
[C---:B------:R-:W-:Y:S01]  /*0530*/  FMUL R6, R14.reuse, R15 ;  /* 0x0000000f0e067220 */ /* 0x040fe20000400000 */
[----:B------:R-:W-:Y:S01]  /*0540*/  FMUL R14, R14, R11 ;  /* 0x0000000b0e0e7220 */ /* 0x000fe20000400000 */
[C-C-:B------:R-:W-:Y:S01]  /*0550*/  FFMA R9, R12.reuse, R7, R13.reuse ;  /* 0x000000070c097223 */ /* 0x140fe2000000000d */
[C-C-:B------:R-:W-:Y:S01]  /*0560*/  FFMA R8, R12.reuse, R8, R13.reuse ;  /* 0x000000080c087223 */ /* 0x140fe2000000000d */
[C-C-:B------:R-:W-:Y:S01]  /*0570*/  FFMA R10, R12.reuse, R6, R13.reuse ;  /* 0x000000060c0a7223 */ /* 0x140fe2000000000d */
[----:B------:R-:W-:Y:S01]  /*0580*/  FFMA R14, R12, R14, R13 ;  /* 0x0000000e0c0e7223 */ /* 0x000fe2000000000d */
[----:B------:R-:W-:-:S02]  /*0590*/  FSETP.GEU.AND P6, PT, R23, RZ, PT ;  /* 0x000000ff1700720b */ /* 0x000fc40003fce000 */
[----:B------:R-:W-:Y:S02]  /*05a0*/  FSETP.GEU.AND P0, PT, R5, RZ, PT ;  /* 0x000000ff0500720b */ /* 0x000fe40003f0e000 */
[----:B------:R-:W-:Y:S02]  /*05b0*/  FSETP.GEU.AND P1, PT, R4, RZ, PT ;  /* 0x000000ff0400720b */ /* 0x000fe40003f2e000 */
[----:B------:R-:W-:Y:S02]  /*05c0*/  FSETP.GEU.AND P3, PT, R14, RZ, PT ;  /* 0x000000ff0e00720b */ /* 0x000fe40003f6e000 */
[----:B------:R-:W-:Y:S02]  /*05d0*/  SEL R7, R23, RZ, P6 ;  /* 0x000000ff17077207 */ /* 0x000fe40003000000 */
[----:B------:R-:W-:Y:S02]  /*05e0*/  FSETP.GEU.AND P2, PT, R0, RZ, PT ;  /* 0x000000ff0000720b */ /* 0x000fe40003f4e000 */
[----:B------:R-:W-:-:S02]  /*05f0*/  FSETP.GEU.AND P4, PT, R10, RZ, PT ;  /* 0x000000ff0a00720b */ /* 0x000fc40003f8e000 */
[----:B------:R-:W-:Y:S02]  /*0600*/  FSETP.GEU.AND P5, PT, R9, RZ, PT ;  /* 0x000000ff0900720b */ /* 0x000fe40003fae000 */
[----:B------:R-:W-:Y:S02]  /*0610*/  FSETP.GEU.AND P6, PT, R8, RZ, PT ;  /* 0x000000ff0800720b */ /* 0x000fe40003fce000 */
[----:B------:R-:W-:Y:S01]  /*0620*/  SEL R6, R5, RZ, P0 ;  /* 0x000000ff05067207 */ /* 0x000fe20000000000 */
[----:B0-----:R-:W-:Y:S01]  /*0630*/  IMAD.WIDE R2, R18, 0x4, R2 ;  /* 0x0000000412027825 */ /* 0x001fe200078e0202 */
[----:B------:R-:W-:Y:S02]  /*0640*/  SEL R5, R4, RZ, P1 ;  /* 0x000000ff04057207 */ /* 0x000fe40000800000 */
[----:B------:R-:W-:Y:S02]  /*0650*/  SEL R15, R14, RZ, P3 ;  /* 0x000000ff0e0f7207 */ /* 0x000fe40001800000 */
[----:B------:R-:W-:-:S02]  /*0660*/  SEL R4, R0, RZ, P2 ;  /* 0x000000ff00047207 */ /* 0x000fc40001000000 */
[----:B------:R-:W-:Y:S02]  /*0670*/  SEL R14, R10, RZ, P4 ;  /* 0x000000ff0a0e7207 */ /* 0x000fe40002000000 */
[----:B------:R-:W-:Y:S02]  /*0680*/  SEL R12, R9, RZ, P5 ;  /* 0x000000ff090c7207 */ /* 0x000fe40002800000 */
[----:B------:R-:W-:Y:S01]  /*0690*/  SEL R13, R8, RZ, P6 ;  /* 0x000000ff080d7207 */ /* 0x000fe20003000000 */
[----:B------:R-:W-:Y:S04]  /*06a0*/  STG.E.128 desc[UR4][R2.64], R4 ;  /* 0x0000000402007986 */ /* 0x000fe8000c101d04 */
[----:B------:R-:W-:Y:S01]  /*06b0*/  STG.E.128 desc[UR4][R2.64+0x800], R12 ;  /* 0x0008000c02007986 */ /* 0x000fe2000c101d04 */
[----:B------:R-:W-:Y:S05]  /*06c0*/  EXIT ;  /* 0x000000000000794d */ /* 0x000fea0003800000 */
.L_x_0:
[----:B------:R-:W-:-:S00]  /*06d0*/  BRA `(.L_x_0) ;  /* 0xfffffffc00fc7947 */ /* 0x000fc0000383ffff */
[----:B------:R-:W-:-:S00]  /*06e0*/  NOP ;  /* 0x0000000000007918 */ /* 0x000fc00000000000 */
        /* <DEDUP_REMOVED lines=9> */
.L_x_1:


//--------------------- .nv.global.init           --------------------------
	.section	.nv.global.init,"aw",@progbits
.nv.global.init:
	.type		_$_str,@object
	.size		_$_str,(_$_str_$_2 - _$_str)
_$_str:
        /*0000*/ 	.byte	0x5f, 0x5f, 0x43, 0x55, 0x44, 0x41, 0x5f, 0x46, 0x54, 0x5a, 0x00
	.type		_$_str_$_2,@object
	.size		_$_str_$_2,(.L_1 - _$_str_$_2)
_$_str_$_2:
        /*000b*/ 	.byte	0x5f, 0x5f, 0x43, 0x55, 0x44, 0x41, 0x5f, 0x50, 0x52, 0x45, 0x43, 0x5f, 0x53, 0x51, 0x52, 0x54
        /*001b*/ 	.byte	0x00
.L_1:


//--------------------- .nv.constant0.triton_poi_fused__native_batch_norm_legit_no_training_relu_5 --------------------------
	.section	.nv.constant0.triton_poi_fused__native_batch_norm_legit_no_training_relu_5,"a",@progbits
	.sectionflags	@""
	.align	4
.nv.constant0.triton_poi_fused__native_batch_norm_legit_no_training_relu_5:
	.zero		580
